//
// Generated by NVIDIA NVVM Compiler
//
// Compiler Build ID: CL-36424714
// Cuda compilation tools, release 13.0, V13.0.88
// Based on NVVM 20.0.0
//

.version 9.0
.target sm_100
.address_size 64

	// .globl	_Z13convolvKernelPfPKfS1_iiii

.visible .entry _Z13convolvKernelPfPKfS1_iiii(
	.param .u64 .ptr .align 1 _Z13convolvKernelPfPKfS1_iiii_param_0,
	.param .u64 .ptr .align 1 _Z13convolvKernelPfPKfS1_iiii_param_1,
	.param .u64 .ptr .align 1 _Z13convolvKernelPfPKfS1_iiii_param_2,
	.param .u32 _Z13convolvKernelPfPKfS1_iiii_param_3,
	.param .u32 _Z13convolvKernelPfPKfS1_iiii_param_4,
	.param .u32 _Z13convolvKernelPfPKfS1_iiii_param_5,
	.param .u32 _Z13convolvKernelPfPKfS1_iiii_param_6
)
{
	.reg .pred 	%p<30>;
	.reg .b32 	%r<142>;
	.reg .b32 	%f<73>;
	.reg .b64 	%rd<58>;

	ld.param.u64 	%rd4, [_Z13convolvKernelPfPKfS1_iiii_param_1];
	ld.param.u64 	%rd5, [_Z13convolvKernelPfPKfS1_iiii_param_2];
	ld.param.u32 	%r31, [_Z13convolvKernelPfPKfS1_iiii_param_3];
	ld.param.u32 	%r32, [_Z13convolvKernelPfPKfS1_iiii_param_4];
	ld.param.u32 	%r33, [_Z13convolvKernelPfPKfS1_iiii_param_5];
	ld.param.u32 	%r34, [_Z13convolvKernelPfPKfS1_iiii_param_6];
	cvta.to.global.u64 	%rd1, %rd5;
	cvta.to.global.u64 	%rd2, %rd4;
	mov.u32 	%r35, %ctaid.y;
	mov.u32 	%r36, %ntid.y;
	mov.u32 	%r37, %tid.y;
	mad.lo.s32 	%r1, %r35, %r36, %r37;
	mov.u32 	%r38, %ctaid.x;
	mov.u32 	%r39, %ntid.x;
	mov.u32 	%r40, %tid.x;
	mad.lo.s32 	%r2, %r38, %r39, %r40;
	setp.ge.s32 	%p1, %r1, %r32;
	setp.ge.s32 	%p2, %r2, %r31;
	or.pred  	%p3, %p2, %p1;
	mov.f32 	%f71, 0f00000000;
	@%p3 bra 	$L__BB0_17;
	setp.lt.s32 	%p4, %r34, 1;
	@%p4 bra 	$L__BB0_16;
	shr.u32 	%r41, %r33, 31;
	add.s32 	%r42, %r33, %r41;
	shr.s32 	%r43, %r42, 1;
	sub.s32 	%r3, %r2, %r43;
	setp.lt.s32 	%p5, %r33, 1;
	shl.b32 	%r44, %r31, 1;
	add.s32 	%r4, %r44, -2;
	@%p5 bra 	$L__BB0_16;
	and.b32  	%r5, %r33, 7;
	and.b32  	%r6, %r33, 3;
	and.b32  	%r7, %r33, 2147483640;
	and.b32  	%r8, %r33, 1;
	shr.u32 	%r46, %r34, 31;
	add.s32 	%r47, %r34, %r46;
	shr.s32 	%r48, %r47, 1;
	sub.s32 	%r132, %r1, %r48;
	shl.b32 	%r49, %r32, 1;
	add.s32 	%r10, %r49, -2;
	mov.f32 	%f71, 0f00000000;
	mov.b32 	%r133, 0;
$L__BB0_4:
	setp.lt.u32 	%p6, %r33, 8;
	abs.s32 	%r51, %r132;
	setp.lt.s32 	%p7, %r132, %r32;
	sub.s32 	%r52, %r10, %r132;
	selp.b32 	%r53, %r51, %r52, %p7;
	mul.lo.s32 	%r13, %r53, %r31;
	mul.lo.s32 	%r14, %r133, %r33;
	mov.b32 	%r139, 0;
	mov.u32 	%r136, %r3;
	@%p6 bra 	$L__BB0_7;
	mov.b32 	%r135, 0;
	mov.u32 	%r136, %r3;
$L__BB0_6:
	.pragma "nounroll";
	abs.s32 	%r55, %r136;
	setp.lt.s32 	%p8, %r136, %r31;
	sub.s32 	%r56, %r4, %r136;
	selp.b32 	%r57, %r55, %r56, %p8;
	add.s32 	%r58, %r57, %r13;
	mul.wide.s32 	%rd6, %r58, 4;
	add.s64 	%rd7, %rd2, %rd6;
	ld.global.f32 	%f19, [%rd7];
	add.s32 	%r59, %r135, %r14;
	mul.wide.u32 	%rd8, %r59, 4;
	add.s64 	%rd9, %rd1, %rd8;
	ld.global.f32 	%f20, [%rd9];
	fma.rn.f32 	%f21, %f19, %f20, %f71;
	add.s32 	%r60, %r136, 1;
	abs.s32 	%r61, %r60;
	setp.lt.s32 	%p9, %r60, %r31;
	sub.s32 	%r62, %r4, %r60;
	selp.b32 	%r63, %r61, %r62, %p9;
	add.s32 	%r64, %r63, %r13;
	mul.wide.s32 	%rd10, %r64, 4;
	add.s64 	%rd11, %rd2, %rd10;
	ld.global.f32 	%f22, [%rd11];
	ld.global.f32 	%f23, [%rd9+4];
	fma.rn.f32 	%f24, %f22, %f23, %f21;
	add.s32 	%r65, %r136, 2;
	abs.s32 	%r66, %r65;
	setp.lt.s32 	%p10, %r65, %r31;
	sub.s32 	%r67, %r4, %r65;
	selp.b32 	%r68, %r66, %r67, %p10;
	add.s32 	%r69, %r68, %r13;
	mul.wide.s32 	%rd12, %r69, 4;
	add.s64 	%rd13, %rd2, %rd12;
	ld.global.f32 	%f25, [%rd13];
	ld.global.f32 	%f26, [%rd9+8];
	fma.rn.f32 	%f27, %f25, %f26, %f24;
	add.s32 	%r70, %r136, 3;
	abs.s32 	%r71, %r70;
	setp.lt.s32 	%p11, %r70, %r31;
	sub.s32 	%r72, %r4, %r70;
	selp.b32 	%r73, %r71, %r72, %p11;
	add.s32 	%r74, %r73, %r13;
	mul.wide.s32 	%rd14, %r74, 4;
	add.s64 	%rd15, %rd2, %rd14;
	ld.global.f32 	%f28, [%rd15];
	ld.global.f32 	%f29, [%rd9+12];
	fma.rn.f32 	%f30, %f28, %f29, %f27;
	add.s32 	%r75, %r136, 4;
	abs.s32 	%r76, %r75;
	setp.lt.s32 	%p12, %r75, %r31;
	sub.s32 	%r77, %r4, %r75;
	selp.b32 	%r78, %r76, %r77, %p12;
	add.s32 	%r79, %r78, %r13;
	mul.wide.s32 	%rd16, %r79, 4;
	add.s64 	%rd17, %rd2, %rd16;
	ld.global.f32 	%f31, [%rd17];
	ld.global.f32 	%f32, [%rd9+16];
	fma.rn.f32 	%f33, %f31, %f32, %f30;
	add.s32 	%r80, %r136, 5;
	abs.s32 	%r81, %r80;
	setp.lt.s32 	%p13, %r80, %r31;
	sub.s32 	%r82, %r4, %r80;
	selp.b32 	%r83, %r81, %r82, %p13;
	add.s32 	%r84, %r83, %r13;
	mul.wide.s32 	%rd18, %r84, 4;
	add.s64 	%rd19, %rd2, %rd18;
	ld.global.f32 	%f34, [%rd19];
	ld.global.f32 	%f35, [%rd9+20];
	fma.rn.f32 	%f36, %f34, %f35, %f33;
	add.s32 	%r85, %r136, 6;
	abs.s32 	%r86, %r85;
	setp.lt.s32 	%p14, %r85, %r31;
	sub.s32 	%r87, %r4, %r85;
	selp.b32 	%r88, %r86, %r87, %p14;
	add.s32 	%r89, %r88, %r13;
	mul.wide.s32 	%rd20, %r89, 4;
	add.s64 	%rd21, %rd2, %rd20;
	ld.global.f32 	%f37, [%rd21];
	ld.global.f32 	%f38, [%rd9+24];
	fma.rn.f32 	%f39, %f37, %f38, %f36;
	add.s32 	%r90, %r136, 7;
	abs.s32 	%r91, %r90;
	setp.lt.s32 	%p15, %r90, %r31;
	sub.s32 	%r92, %r4, %r90;
	selp.b32 	%r93, %r91, %r92, %p15;
	add.s32 	%r94, %r93, %r13;
	mul.wide.s32 	%rd22, %r94, 4;
	add.s64 	%rd23, %rd2, %rd22;
	ld.global.f32 	%f40, [%rd23];
	ld.global.f32 	%f41, [%rd9+28];
	fma.rn.f32 	%f71, %f40, %f41, %f39;
	add.s32 	%r135, %r135, 8;
	add.s32 	%r136, %r136, 8;
	setp.eq.s32 	%p16, %r135, %r7;
	mov.u32 	%r139, %r7;
	@%p16 bra 	$L__BB0_7;
	bra.uni 	$L__BB0_6;
$L__BB0_7:
	setp.eq.s32 	%p17, %r5, 0;
	@%p17 bra 	$L__BB0_15;
	add.s32 	%r95, %r5, -1;
	setp.lt.u32 	%p18, %r95, 3;
	@%p18 bra 	$L__BB0_10;
	abs.s32 	%r96, %r136;
	setp.lt.s32 	%p19, %r136, %r31;
	sub.s32 	%r97, %r4, %r136;
	selp.b32 	%r98, %r96, %r97, %p19;
	add.s32 	%r99, %r98, %r13;
	mul.wide.s32 	%rd24, %r99, 4;
	add.s64 	%rd25, %rd2, %rd24;
	ld.global.f32 	%f43, [%rd25];
	add.s32 	%r100, %r139, %r14;
	mul.wide.u32 	%rd26, %r100, 4;
	add.s64 	%rd27, %rd1, %rd26;
	ld.global.f32 	%f44, [%rd27];
	fma.rn.f32 	%f45, %f43, %f44, %f71;
	add.s32 	%r101, %r136, 1;
	abs.s32 	%r102, %r101;
	setp.lt.s32 	%p20, %r101, %r31;
	sub.s32 	%r103, %r4, %r101;
	selp.b32 	%r104, %r102, %r103, %p20;
	add.s32 	%r105, %r104, %r13;
	mul.wide.s32 	%rd28, %r105, 4;
	add.s64 	%rd29, %rd2, %rd28;
	ld.global.f32 	%f46, [%rd29];
	cvt.u64.u32 	%rd30, %r14;
	cvt.u64.u32 	%rd31, %r139;
	add.s64 	%rd32, %rd31, %rd30;
	shl.b64 	%rd33, %rd32, 2;
	add.s64 	%rd34, %rd1, %rd33;
	ld.global.f32 	%f47, [%rd34+4];
	fma.rn.f32 	%f48, %f46, %f47, %f45;
	add.s32 	%r106, %r136, 2;
	abs.s32 	%r107, %r106;
	setp.lt.s32 	%p21, %r106, %r31;
	sub.s32 	%r108, %r4, %r106;
	selp.b32 	%r109, %r107, %r108, %p21;
	add.s32 	%r110, %r109, %r13;
	mul.wide.s32 	%rd35, %r110, 4;
	add.s64 	%rd36, %rd2, %rd35;
	ld.global.f32 	%f49, [%rd36];
	ld.global.f32 	%f50, [%rd34+8];
	fma.rn.f32 	%f51, %f49, %f50, %f48;
	add.s32 	%r111, %r136, 3;
	abs.s32 	%r112, %r111;
	setp.lt.s32 	%p22, %r111, %r31;
	sub.s32 	%r113, %r4, %r111;
	selp.b32 	%r114, %r112, %r113, %p22;
	add.s32 	%r115, %r114, %r13;
	mul.wide.s32 	%rd37, %r115, 4;
	add.s64 	%rd38, %rd2, %rd37;
	ld.global.f32 	%f52, [%rd38];
	ld.global.f32 	%f53, [%rd34+12];
	fma.rn.f32 	%f71, %f52, %f53, %f51;
	add.s32 	%r139, %r139, 4;
	add.s32 	%r136, %r136, 4;
$L__BB0_10:
	setp.eq.s32 	%p23, %r6, 0;
	@%p23 bra 	$L__BB0_15;
	setp.eq.s32 	%p24, %r6, 1;
	@%p24 bra 	$L__BB0_13;
	abs.s32 	%r116, %r136;
	setp.lt.s32 	%p25, %r136, %r31;
	sub.s32 	%r117, %r4, %r136;
	selp.b32 	%r118, %r116, %r117, %p25;
	add.s32 	%r119, %r118, %r13;
	mul.wide.s32 	%rd39, %r119, 4;
	add.s64 	%rd40, %rd2, %rd39;
	ld.global.f32 	%f55, [%rd40];
	add.s32 	%r120, %r139, %r14;
	mul.wide.u32 	%rd41, %r120, 4;
	add.s64 	%rd42, %rd1, %rd41;
	ld.global.f32 	%f56, [%rd42];
	fma.rn.f32 	%f57, %f55, %f56, %f71;
	add.s32 	%r121, %r136, 1;
	abs.s32 	%r122, %r121;
	setp.lt.s32 	%p26, %r121, %r31;
	sub.s32 	%r123, %r4, %r121;
	selp.b32 	%r124, %r122, %r123, %p26;
	add.s32 	%r125, %r124, %r13;
	mul.wide.s32 	%rd43, %r125, 4;
	add.s64 	%rd44, %rd2, %rd43;
	ld.global.f32 	%f58, [%rd44];
	cvt.u64.u32 	%rd45, %r14;
	cvt.u64.u32 	%rd46, %r139;
	add.s64 	%rd47, %rd46, %rd45;
	shl.b64 	%rd48, %rd47, 2;
	add.s64 	%rd49, %rd1, %rd48;
	ld.global.f32 	%f59, [%rd49+4];
	fma.rn.f32 	%f71, %f58, %f59, %f57;
	add.s32 	%r139, %r139, 2;
	add.s32 	%r136, %r136, 2;
$L__BB0_13:
	setp.eq.s32 	%p27, %r8, 0;
	@%p27 bra 	$L__BB0_15;
	abs.s32 	%r126, %r136;
	setp.lt.s32 	%p28, %r136, %r31;
	sub.s32 	%r127, %r4, %r136;
	selp.b32 	%r128, %r126, %r127, %p28;
	add.s32 	%r129, %r128, %r13;
	mul.wide.s32 	%rd50, %r129, 4;
	add.s64 	%rd51, %rd2, %rd50;
	ld.global.f32 	%f60, [%rd51];
	add.s32 	%r130, %r139, %r14;
	mul.wide.u32 	%rd52, %r130, 4;
	add.s64 	%rd53, %rd1, %rd52;
	ld.global.f32 	%f61, [%rd53];
	fma.rn.f32 	%f71, %f60, %f61, %f71;
$L__BB0_15:
	add.s32 	%r133, %r133, 1;
	add.s32 	%r132, %r132, 1;
	setp.ne.s32 	%p29, %r133, %r34;
	@%p29 bra 	$L__BB0_4;
$L__BB0_16:
	ld.param.u64 	%rd57, [_Z13convolvKernelPfPKfS1_iiii_param_0];
	mad.lo.s32 	%r131, %r31, %r1, %r2;
	cvta.to.global.u64 	%rd54, %rd57;
	mul.wide.s32 	%rd55, %r131, 4;
	add.s64 	%rd56, %rd54, %rd55;
	st.global.f32 	[%rd56], %f71;
$L__BB0_17:
	ret;

}


// ===== COMPILED SASS (sm_100) =====

	.target	sm_100

	.elftype	@"ET_EXEC"


//--------------------- .note.nv.tkinfo           --------------------------
	.section	.note.nv.tkinfo,"",@"SHT_NOTE"
	.sectionflags	@"SHF_NOTE_NV_TKINFO"
	.tkinfo
        /*0018*/ 	.word	0x00000002
        /*0030*/ 	.string	""
        /*0030*/ 	.string	"ptxas"
        /*0030*/ 	.string	"Cuda compilation tools, release 13.0, V13.0.88"
        /*0030*/ 	.string	"Build cuda_13.0.r13.0/compiler.36424714_0"
        /*0030*/ 	.string	"-arch sm_100 -m 64 "



//--------------------- .note.nv.cuinfo           --------------------------
	.section	.note.nv.cuinfo,"",@"SHT_NOTE"
	.sectionflags	@"SHF_NOTE_NV_CUINFO"
        /*0018*/ 	.short	0x0002
        /*001a*/ 	.short	0x0064
        /*001c*/ 	.short	0x0082
	.zero		2


//--------------------- .nv.info                  --------------------------
	.section	.nv.info,"",@"SHT_CUDA_INFO"
	.align	4


	//----- nvinfo : EIATTR_REGCOUNT
	.align		4
        /*0000*/ 	.byte	0x04, 0x2f
        /*0002*/ 	.short	(.L_1 - .L_0)
	.align		4
.L_0:
        /*0004*/ 	.word	index@(_Z13convolvKernelPfPKfS1_iiii)
        /*0008*/ 	.word	0x00000020


	//----- nvinfo : EIATTR_FRAME_SIZE
	.align		4
.L_1:
        /*000c*/ 	.byte	0x04, 0x11
        /*000e*/ 	.short	(.L_3 - .L_2)
	.align		4
.L_2:
        /*0010*/ 	.word	index@(_Z13convolvKernelPfPKfS1_iiii)
        /*0014*/ 	.word	0x00000000


	//----- nvinfo : EIATTR_MIN_STACK_SIZE
	.align		4
.L_3:
        /*0018*/ 	.byte	0x04, 0x12
        /*001a*/ 	.short	(.L_5 - .L_4)
	.align		4
.L_4:
        /*001c*/ 	.word	index@(_Z13convolvKernelPfPKfS1_iiii)
        /*0020*/ 	.word	0x00000000
.L_5:


//--------------------- .nv.compat                --------------------------
	.section	.nv.compat,"",@"SHT_CUDA_COMPAT_INFO"
	.align	4
        /*0000*/ 	.byte	0x02, 0x09, 0x00, 0x00, 0x02, 0x02, 0x01, 0x00, 0x02, 0x05, 0x05, 0x00, 0x03, 0x07, 0x01, 0x01
        /*0010*/ 	.byte	0x02, 0x03, 0x00, 0x00, 0x02, 0x06, 0x01, 0x00, 0x04, 0x0b, 0x08, 0x00, 0x09, 0x00, 0x00, 0x00
        /*0020*/ 	.byte	0x00, 0x00, 0x00, 0x00


//--------------------- .nv.info._Z13convolvKernelPfPKfS1_iiii --------------------------
	.section	.nv.info._Z13convolvKernelPfPKfS1_iiii,"",@"SHT_CUDA_INFO"
	.sectionflags	@""
	.align	4


	//----- nvinfo : EIATTR_CUDA_API_VERSION
	.align		4
        /*0000*/ 	.byte	0x04, 0x37
        /*0002*/ 	.short	(.L_7 - .L_6)
.L_6:
        /*0004*/ 	.word	0x00000082


	//----- nvinfo : EIATTR_KPARAM_INFO
	.align		4
.L_7:
        /*0008*/ 	.byte	0x04, 0x17
        /*000a*/ 	.short	(.L_9 - .L_8)
.L_8:
        /*000c*/ 	.word	0x00000000
        /*0010*/ 	.short	0x0006
        /*0012*/ 	.short	0x0024
        /*0014*/ 	.byte	0x00, 0xf0, 0x11, 0x00


	//----- nvinfo : EIATTR_KPARAM_INFO
	.align		4
.L_9:
        /*0018*/ 	.byte	0x04, 0x17
        /*001a*/ 	.short	(.L_11 - .L_10)
.L_10:
        /*001c*/ 	.word	0x00000000
        /*0020*/ 	.short	0x0005
        /*0022*/ 	.short	0x0020
        /*0024*/ 	.byte	0x00, 0xf0, 0x11, 0x00


	//----- nvinfo : EIATTR_KPARAM_INFO
	.align		4
.L_11:
        /*0028*/ 	.byte	0x04, 0x17
        /*002a*/ 	.short	(.L_13 - .L_12)
.L_12:
        /*002c*/ 	.word	0x00000000
        /*0030*/ 	.short	0x0004
        /*0032*/ 	.short	0x001c
        /*0034*/ 	.byte	0x00, 0xf0, 0x11, 0x00


	//----- nvinfo : EIATTR_KPARAM_INFO
	.align		4
.L_13:
        /*0038*/ 	.byte	0x04, 0x17
        /*003a*/ 	.short	(.L_15 - .L_14)
.L_14:
        /*003c*/ 	.word	0x00000000
        /*0040*/ 	.short	0x0003
        /*0042*/ 	.short	0x0018
        /*0044*/ 	.byte	0x00, 0xf0, 0x11, 0x00


	//----- nvinfo : EIATTR_KPARAM_INFO
	.align		4
.L_15:
        /*0048*/ 	.byte	0x04, 0x17
        /*004a*/ 	.short	(.L_17 - .L_16)
.L_16:
        /*004c*/ 	.word	0x00000000
        /*0050*/ 	.short	0x0002
        /*0052*/ 	.short	0x0010
        /*0054*/ 	.byte	0x00, 0xf5, 0x21, 0x00


	//----- nvinfo : EIATTR_KPARAM_INFO
	.align		4
.L_17:
        /*0058*/ 	.byte	0x04, 0x17
        /*005a*/ 	.short	(.L_19 - .L_18)
.L_18:
        /*005c*/ 	.word	0x00000000
        /*0060*/ 	.short	0x0001
        /*0062*/ 	.short	0x0008
        /*0064*/ 	.byte	0x00, 0xf5, 0x21, 0x00


	//----- nvinfo : EIATTR_KPARAM_INFO
	.align		4
.L_19:
        /*0068*/ 	.byte	0x04, 0x17
        /*006a*/ 	.short	(.L_21 - .L_20)
.L_20:
        /*006c*/ 	.word	0x00000000
        /*0070*/ 	.short	0x0000
        /*0072*/ 	.short	0x0000
        /*0074*/ 	.byte	0x00, 0xf5, 0x21, 0x00


	//----- nvinfo : EIATTR_SPARSE_MMA_MASK
	.align		4
.L_21:
        /*0078*/ 	.byte	0x03, 0x50
        /*007a*/ 	.short	0x0000


	//----- nvinfo : EIATTR_MAXREG_COUNT
	.align		4
        /*007c*/ 	.byte	0x03, 0x1b
        /*007e*/ 	.short	0x00ff


	//----- nvinfo : EIATTR_MERCURY_ISA_VERSION
	.align		4
        /*0080*/ 	.byte	0x03, 0x5f
        /*0082*/ 	.short	0x0101


	//----- nvinfo : EIATTR_VRC_CTA_INIT_COUNT
	.align		4
        /*0084*/ 	.byte	0x02, 0x4a
	.zero		1
	.zero		1


	//----- nvinfo : EIATTR_EXIT_INSTR_OFFSETS
	.align		4
        /*0088*/ 	.byte	0x04, 0x1c
        /*008a*/ 	.short	(.L_23 - .L_22)


	//   ....[0]....
.L_22:
        /*008c*/ 	.word	0x000000c0


	//   ....[1]....
        /*0090*/ 	.word	0x00000ee0


	//----- nvinfo : EIATTR_CBANK_PARAM_SIZE
	.align		4
.L_23:
        /*0094*/ 	.byte	0x03, 0x19
        /*0096*/ 	.short	0x0028


	//----- nvinfo : EIATTR_PARAM_CBANK
	.align		4
        /*0098*/ 	.byte	0x04, 0x0a
        /*009a*/ 	.short	(.L_25 - .L_24)
	.align		4
.L_24:
        /*009c*/ 	.word	index@(.nv.constant0._Z13convolvKernelPfPKfS1_iiii)
        /*00a0*/ 	.short	0x0380
        /*00a2*/ 	.short	0x0028


	//----- nvinfo : EIATTR_SW_WAR
	.align		4
.L_25:
        /*00a4*/ 	.byte	0x04, 0x36
        /*00a6*/ 	.short	(.L_27 - .L_26)
.L_26:
        /*00a8*/ 	.word	0x00000008
.L_27:


//--------------------- .nv.callgraph             --------------------------
	.section	.nv.callgraph,"",@"SHT_CUDA_CALLGRAPH"
	.align	4
	.sectionentsize	8
	.align		4
        /*0000*/ 	.word	0x00000000
	.align		4
        /*0004*/ 	.word	0xffffffff
	.align		4
        /*0008*/ 	.word	0x00000000
	.align		4
        /*000c*/ 	.word	0xfffffffe
	.align		4
        /*0010*/ 	.word	0x00000000
	.align		4
        /*0014*/ 	.word	0xfffffffd
	.align		4
        /*0018*/ 	.word	0x00000000
	.align		4
        /*001c*/ 	.word	0xfffffffc


//--------------------- .text._Z13convolvKernelPfPKfS1_iiii --------------------------
	.section	.text._Z13convolvKernelPfPKfS1_iiii,"ax",@progbits
	.align	128
        .global         _Z13convolvKernelPfPKfS1_iiii
        .type           _Z13convolvKernelPfPKfS1_iiii,@function
        .size           _Z13convolvKernelPfPKfS1_iiii,(.L_x_8 - _Z13convolvKernelPfPKfS1_iiii)
        .other          _Z13convolvKernelPfPKfS1_iiii,@"STO_CUDA_ENTRY STV_DEFAULT"
_Z13convolvKernelPfPKfS1_iiii:
.text._Z13convolvKernelPfPKfS1_iiii:
[----:B------:R-:W-:Y:S01]  /*0000*/  LDC R1, c[0x0][0x37c] ;  /* 0x0000df00ff017b82 */ /* 0x000fe20000000800 */
[----:B------:R-:W0:Y:S07]  /*0010*/  S2R R0, SR_TID.Y ;  /* 0x0000000000007919 */ /* 0x000e2e0000002200 */
[----:B------:R-:W0:Y:S01]  /*0020*/  S2UR UR4, SR_CTAID.Y ;  /* 0x00000000000479c3 */ /* 0x000e220000002600 */
[----:B------:R-:W1:Y:S01]  /*0030*/  LDCU.64 UR14, c[0x0][0x398] ;  /* 0x00007300ff0e77ac */ /* 0x000e620008000a00 */
[----:B------:R-:W2:Y:S06]  /*0040*/  S2R R3, SR_TID.X ;  /* 0x0000000000037919 */ /* 0x000eac0000002100 */
[----:B------:R-:W0:Y:S08]  /*0050*/  LDC R17, c[0x0][0x364] ;  /* 0x0000d900ff117b82 */ /* 0x000e300000000800 */
[----:B------:R-:W2:Y:S08]  /*0060*/  S2UR UR5, SR_CTAID.X ;  /* 0x00000000000579c3 */ /* 0x000eb00000002500 */
[----:B------:R-:W2:Y:S01]  /*0070*/  LDC R2, c[0x0][0x360] ;  /* 0x0000d800ff027b82 */ /* 0x000ea20000000800 */
[----:B0-----:R-:W-:-:S05]  /*0080*/  IMAD R17, R17, UR4, R0 ;  /* 0x0000000411117c24 */ /* 0x001fca000f8e0200 */
[----:B-1----:R-:W-:Y:S01]  /*0090*/  ISETP.GE.AND P0, PT, R17, UR15, PT ;  /* 0x0000000f11007c0c */ /* 0x002fe2000bf06270 */
[----:B--2---:R-:W-:-:S05]  /*00a0*/  IMAD R0, R2, UR5, R3 ;  /* 0x0000000502007c24 */ /* 0x004fca000f8e0203 */
[----:B------:R-:W-:-:S13]  /*00b0*/  ISETP.GE.OR P0, PT, R0, UR14, P0 ;  /* 0x0000000e00007c0c */ /* 0x000fda0008706670 */
[----:B------:R-:W-:Y:S05]  /*00c0*/  @P0 EXIT ;  /* 0x000000000000094d */ /* 0x000fea0003800000 */
[----:B------:R-:W0:Y:S01]  /*00d0*/  LDCU UR6, c[0x0][0x3a4] ;  /* 0x00007480ff0677ac */ /* 0x000e220008000800 */
[----:B------:R-:W-:Y:S01]  /*00e0*/  IMAD.MOV.U32 R8, RZ, RZ, RZ ;  /* 0x000000ffff087224 */ /* 0x000fe200078e00ff */
[----:B------:R-:W1:Y:S01]  /*00f0*/  LDCU.64 UR10, c[0x0][0x358] ;  /* 0x00006b00ff0a77ac */ /* 0x000e620008000a00 */
[----:B0-----:R-:W-:-:S09]  /*0100*/  UISETP.GE.AND UP0, UPT, UR6, 0x1, UPT ;  /* 0x000000010600788c */ /* 0x001fd2000bf06270 */
[----:B-1----:R-:W-:Y:S05]  /*0110*/  BRA.U !UP0, `(.L_x_0) ;  /* 0x0000000d085c7547 */ /* 0x002fea000b800000 */
[----:B------:R-:W0:Y:S02]  /*0120*/  LDCU UR5, c[0x0][0x3a0] ;  /* 0x00007400ff0577ac */ /* 0x000e240008000800 */
[----:B0-----:R-:W-:-:S09]  /*0130*/  UISETP.GE.AND UP0, UPT, UR5, 0x1, UPT ;  /* 0x000000010500788c */ /* 0x001fd2000bf06270 */
[----:B------:R-:W-:Y:S05]  /*0140*/  BRA.U !UP0, `(.L_x_0) ;  /* 0x0000000d08507547 */ /* 0x000fea000b800000 */
[----:B------:R-:W-:Y:S01]  /*0150*/  ULEA.HI UR6, UR6, UR6, URZ, 0x1 ;  /* 0x0000000606067291 */ /* 0x000fe2000f8f08ff */
[----:B------:R-:W-:Y:S01]  /*0160*/  IMAD.MOV.U32 R8, RZ, RZ, RZ ;  /* 0x000000ffff087224 */ /* 0x000fe200078e00ff */
[----:B------:R-:W-:Y:S02]  /*0170*/  ULEA.HI UR4, UR5, UR5, URZ, 0x1 ;  /* 0x0000000505047291 */ /* 0x000fe4000f8f08ff */
[----:B------:R-:W-:Y:S02]  /*0180*/  USHF.R.S32.HI UR6, URZ, 0x1, UR6 ;  /* 0x00000001ff067899 */ /* 0x000fe40008011406 */
[----:B------:R-:W-:Y:S02]  /*0190*/  USHF.R.S32.HI UR4, URZ, 0x1, UR4 ;  /* 0x00000001ff047899 */ /* 0x000fe40008011404 */
[----:B------:R-:W-:Y:S02]  /*01a0*/  ULOP3.LUT UR7, UR5, 0x7, URZ, 0xc0, !UPT ;  /* 0x0000000705077892 */ /* 0x000fe4000f8ec0ff */
[----:B------:R-:W-:Y:S01]  /*01b0*/  VIADD R26, R17, -UR6 ;  /* 0x80000006111a7c36 */ /* 0x000fe20008000000 */
[----:B------:R-:W-:Y:S01]  /*01c0*/  ULOP3.LUT UR8, UR5, 0x3, URZ, 0xc0, !UPT ;  /* 0x0000000305087892 */ /* 0x000fe2000f8ec0ff */
[----:B------:R-:W-:Y:S01]  /*01d0*/  IADD3 R16, PT, PT, R0, -UR4, RZ ;  /* 0x8000000400107c10 */ /* 0x000fe2000fffe0ff */
[----:B------:R-:W-:-:S02]  /*01e0*/  ULOP3.LUT UR5, UR5, 0x7ffffff8, URZ, 0xc0, !UPT ;  /* 0x7ffffff805057892 */ /* 0x000fc4000f8ec0ff */
[----:B------:R-:W-:Y:S02]  /*01f0*/  ULEA UR9, UR15, 0xfffffffe, 0x1 ;  /* 0xfffffffe0f097891 */ /* 0x000fe4000f8e08ff */
[----:B------:R-:W-:Y:S01]  /*0200*/  ULEA UR12, UR14, 0xfffffffe, 0x1 ;  /* 0xfffffffe0e0c7891 */ /* 0x000fe2000f8e08ff */
[----:B------:R-:W-:-:S11]  /*0210*/  UMOV UR4, URZ ;  /* 0x000000ff00047c82 */ /* 0x000fd60008000000 */
.L_x_6:
[----:B------:R-:W0:Y:S01]  /*0220*/  LDCU UR6, c[0x0][0x39c] ;  /* 0x00007380ff0677ac */ /* 0x000e220008000800 */
[----:B------:R-:W-:Y:S01]  /*0230*/  IABS R18, R26 ;  /* 0x0000001a00127213 */ /* 0x000fe20000000000 */
[----:B------:R-:W-:Y:S01]  /*0240*/  IMAD.MOV.U32 R9, RZ, RZ, RZ ;  /* 0x000000ffff097224 */ /* 0x000fe200078e00ff */
[----:B------:R-:W-:Y:S01]  /*0250*/  MOV R19, R16 ;  /* 0x0000001000137202 */ /* 0x000fe20000000f00 */
[----:B------:R-:W1:Y:S01]  /*0260*/  LDCU.64 UR16, c[0x0][0x3a0] ;  /* 0x00007400ff1077ac */ /* 0x000e620008000a00 */
[----:B0-----:R-:W-:Y:S01]  /*0270*/  ISETP.GE.AND P0, PT, R26, UR6, PT ;  /* 0x000000061a007c0c */ /* 0x001fe2000bf06270 */
[----:B-1----:R-:W-:Y:S02]  /*0280*/  UISETP.GE.U32.AND UP1, UPT, UR16, 0x8, UPT ;  /* 0x000000081000788c */ /* 0x002fe4000bf26070 */
[----:B------:R-:W-:Y:S02]  /*0290*/  UIMAD UR13, UR4, UR16, URZ ;  /* 0x00000010040d72a4 */ /* 0x000fe4000f8e02ff */
[----:B------:R-:W-:-:S04]  /*02a0*/  UIADD3 UR4, UPT, UPT, UR4, 0x1, URZ ;  /* 0x0000000104047890 */ /* 0x000fc8000fffe0ff */
[----:B------:R-:W-:-:S04]  /*02b0*/  UISETP.NE.AND UP0, UPT, UR4, UR17, UPT ;  /* 0x000000110400728c */ /* 0x000fc8000bf05270 */
[----:B------:R-:W-:Y:S01]  /*02c0*/  @P0 IADD3 R18, PT, PT, -R26, UR9, RZ ;  /* 0x000000091a120c10 */ /* 0x000fe2000fffe1ff */
[----:B------:R-:W-:Y:S06]  /*02d0*/  BRA.U !UP1, `(.L_x_1) ;  /* 0x0000000509507547 */ /* 0x000fec000b800000 */
[----:B------:R-:W0:Y:S01]  /*02e0*/  LDC.64 R2, c[0x0][0x388] ;  /* 0x0000e200ff027b82 */ /* 0x000e220000000a00 */
[----:B------:R-:W-:Y:S01]  /*02f0*/  IMAD.MOV.U32 R20, RZ, RZ, RZ ;  /* 0x000000ffff147224 */ /* 0x000fe200078e00ff */
[----:B------:R-:W-:Y:S01]  /*0300*/  MOV R19, R16 ;  /* 0x0000001000137202 */ /* 0x000fe20000000f00 */
[----:B------:R-:W1:Y:S05]  /*0310*/  LDCU UR6, c[0x0][0x398] ;  /* 0x00007300ff0677ac */ /* 0x000e6a0008000800 */
[----:B------:R-:W2:Y:S02]  /*0320*/  LDC.64 R4, c[0x0][0x390] ;  /* 0x0000e400ff047b82 */ /* 0x000ea40000000a00 */
.L_x_2:
[----:B-1----:R-:W-:Y:S01]  /*0330*/  ISETP.GE.AND P0, PT, R19, UR6, PT ;  /* 0x0000000613007c0c */ /* 0x002fe2000bf06270 */
[----:B------:R-:W-:Y:S01]  /*0340*/  VIADD R9, R20, UR13 ;  /* 0x0000000d14097c36 */ /* 0x000fe20008000000 */
[----:B------:R-:W-:-:S11]  /*0350*/  IABS R7, R19 ;  /* 0x0000001300077213 */ /* 0x000fd60000000000 */
[----:B------:R-:W-:-:S05]  /*0360*/  @P0 IADD3 R7, PT, PT, -R19, UR12, RZ ;  /* 0x0000000c13070c10 */ /* 0x000fca000fffe1ff */
[----:B------:R-:W-:Y:S02]  /*0370*/  IMAD R13, R18, UR6, R7 ;  /* 0x00000006120d7c24 */ /* 0x000fe4000f8e0207 */
[----:B--2---:R-:W-:Y:S01]  /*0380*/  IMAD.WIDE.U32 R6, R9, 0x4, R4 ;  /* 0x0000000409067825 */ /* 0x004fe200078e0004 */
[----:B------:R-:W-:-:S03]  /*0390*/  IADD3 R9, PT, PT, R19, 0x1, RZ ;  /* 0x0000000113097810 */ /* 0x000fc60007ffe0ff */
[----:B0-----:R-:W-:Y:S01]  /*03a0*/  IMAD.WIDE R12, R13, 0x4, R2 ;  /* 0x000000040d0c7825 */ /* 0x001fe200078e0202 */
[----:B------:R-:W-:Y:S01]  /*03b0*/  ISETP.GE.AND P0, PT, R9, UR6, PT ;  /* 0x0000000609007c0c */ /* 0x000fe2000bf06270 */
[----:B------:R-:W2:Y:S01]  /*03c0*/  LDG.E R23, desc[UR10][R6.64] ;  /* 0x0000000a06177981 */ /* 0x000ea2000c1e1900 */
[----:B------:R-:W-:-:S03]  /*03d0*/  IABS R11, R9 ;  /* 0x00000009000b7213 */ /* 0x000fc60000000000 */
[----:B------:R0:W2:Y:S08]  /*03e0*/  LDG.E R13, desc[UR10][R12.64] ;  /* 0x0000000a0c0d7981 */ /* 0x0000b0000c1e1900 */
[----:B------:R-:W-:-:S05]  /*03f0*/  @P0 IADD3 R11, PT, PT, -R9, UR12, RZ ;  /* 0x0000000c090b0c10 */ /* 0x000fca000fffe1ff */
[----:B------:R-:W-:-:S04]  /*0400*/  IMAD R11, R18, UR6, R11 ;  /* 0x00000006120b7c24 */ /* 0x000fc8000f8e020b */
[----:B------:R-:W-:Y:S02]  /*0410*/  IMAD.WIDE R14, R11, 0x4, R2 ;  /* 0x000000040b0e7825 */ /* 0x000fe400078e0202 */
[----:B------:R-:W3:Y:S04]  /*0420*/  LDG.E R11, desc[UR10][R6.64+0x4] ;  /* 0x0000040a060b7981 */ /* 0x000ee8000c1e1900 */
[----:B------:R1:W3:Y:S01]  /*0430*/  LDG.E R22, desc[UR10][R14.64] ;  /* 0x0000000a0e167981 */ /* 0x0002e2000c1e1900 */
[C---:B------:R-:W-:Y:S01]  /*0440*/  VIADD R21, R19.reuse, 0x2 ;  /* 0x0000000213157836 */ /* 0x040fe20000000000 */
[C---:B------:R-:W-:Y:S01]  /*0450*/  IADD3 R9, PT, PT, R19.reuse, 0x3, RZ ;  /* 0x0000000313097810 */ /* 0x040fe20007ffe0ff */
[----:B0-----:R-:W-:-:S03]  /*0460*/  VIADD R12, R19, 0x4 ;  /* 0x00000004130c7836 */ /* 0x001fc60000000000 */
[----:B------:R-:W-:Y:S02]  /*0470*/  ISETP.GE.AND P3, PT, R21, UR6, PT ;  /* 0x0000000615007c0c */ /* 0x000fe4000bf66270 */
[----:B------:R-:W-:Y:S02]  /*0480*/  ISETP.GE.AND P0, PT, R9, UR6, PT ;  /* 0x0000000609007c0c */ /* 0x000fe4000bf06270 */
[C---:B------:R-:W-:Y:S02]  /*0490*/  IADD3 R10, PT, PT, R19.reuse, 0x5, RZ ;  /* 0x00000005130a7810 */ /* 0x040fe40007ffe0ff */
[----:B------:R-:W-:Y:S02]  /*04a0*/  ISETP.GE.AND P1, PT, R12, UR6, PT ;  /* 0x000000060c007c0c */ /* 0x000fe4000bf26270 */
[----:B------:R-:W-:Y:S02]  /*04b0*/  ISETP.GE.AND P2, PT, R10, UR6, PT ;  /* 0x000000060a007c0c */ /* 0x000fe4000bf46270 */
[----:B-1----:R-:W-:-:S02]  /*04c0*/  IADD3 R14, PT, PT, R19, 0x7, RZ ;  /* 0x00000007130e7810 */ /* 0x002fc40007ffe0ff */
[----:B------:R-:W-:-:S03]  /*04d0*/  IABS R15, R9 ;  /* 0x00000009000f7213 */ /* 0x000fc60000000000 */
[----:B------:R-:W-:Y:S02]  /*04e0*/  @P0 IADD3 R15, PT, PT, -R9, UR12, RZ ;  /* 0x0000000c090f0c10 */ /* 0x000fe4000fffe1ff */
[----:B------:R-:W-:Y:S02]  /*04f0*/  ISETP.GE.AND P0, PT, R14, UR6, PT ;  /* 0x000000060e007c0c */ /* 0x000fe4000bf06270 */
[----:B------:R-:W-:Y:S02]  /*0500*/  IABS R27, R12 ;  /* 0x0000000c001b7213 */ /* 0x000fe40000000000 */
[----:B------:R-:W-:Y:S02]  /*0510*/  @P1 IADD3 R27, PT, PT, -R12, UR12, RZ ;  /* 0x0000000c0c1b1c10 */ /* 0x000fe4000fffe1ff */
[----:B------:R-:W-:Y:S02]  /*0520*/  IABS R25, R10 ;  /* 0x0000000a00197213 */ /* 0x000fe40000000000 */
[----:B------:R-:W-:-:S02]  /*0530*/  @P2 IADD3 R25, PT, PT, -R10, UR12, RZ ;  /* 0x0000000c0a192c10 */ /* 0x000fc4000fffe1ff */
[----:B------:R-:W-:Y:S01]  /*0540*/  IABS R10, R14 ;  /* 0x0000000e000a7213 */ /* 0x000fe20000000000 */
[----:B------:R-:W-:Y:S02]  /*0550*/  IMAD R27, R18, UR6, R27 ;  /* 0x00000006121b7c24 */ /* 0x000fe4000f8e021b */
[----:B--2---:R-:W-:Y:S01]  /*0560*/  FFMA R23, R13, R23, R8 ;  /* 0x000000170d177223 */ /* 0x004fe20000000008 */
[----:B------:R-:W-:Y:S01]  /*0570*/  VIADD R8, R19, 0x6 ;  /* 0x0000000613087836 */ /* 0x000fe20000000000 */
[----:B------:R-:W-:Y:S02]  /*0580*/  IABS R13, R21 ;  /* 0x00000015000d7213 */ /* 0x000fe40000000000 */
[----:B------:R-:W-:Y:S02]  /*0590*/  @P3 IADD3 R13, PT, PT, -R21, UR12, RZ ;  /* 0x0000000c150d3c10 */ /* 0x000fe4000fffe1ff */
[----:B------:R-:W-:-:S03]  /*05a0*/  ISETP.GE.AND P3, PT, R8, UR6, PT ;  /* 0x0000000608007c0c */ /* 0x000fc6000bf66270 */
[C---:B------:R-:W-:Y:S02]  /*05b0*/  IMAD R13, R18.reuse, UR6, R13 ;  /* 0x00000006120d7c24 */ /* 0x040fe4000f8e020d */
[----:B------:R-:W-:Y:S02]  /*05c0*/  IMAD R21, R18, UR6, R15 ;  /* 0x0000000612157c24 */ /* 0x000fe4000f8e020f */
[----:B------:R-:W-:Y:S01]  /*05d0*/  IMAD.WIDE R28, R13, 0x4, R2 ;  /* 0x000000040d1c7825 */ /* 0x000fe200078e0202 */
[----:B------:R-:W-:-:S03]  /*05e0*/  IABS R9, R8 ;  /* 0x0000000800097213 */ /* 0x000fc60000000000 */
[----:B------:R-:W-:Y:S02]  /*05f0*/  IMAD.WIDE R12, R21, 0x4, R2 ;  /* 0x00000004150c7825 */ /* 0x000fe400078e0202 */
[----:B------:R-:W-:Y:S01]  /*0600*/  @P3 IADD3 R9, PT, PT, -R8, UR12, RZ ;  /* 0x0000000c08093c10 */ /* 0x000fe2000fffe1ff */
[----:B------:R-:W2:Y:S01]  /*0610*/  LDG.E R21, desc[UR10][R28.64] ;  /* 0x0000000a1c157981 */ /* 0x000ea2000c1e1900 */
[----:B------:R-:W-:Y:S02]  /*0620*/  IMAD.MOV.U32 R15, RZ, RZ, R10 ;  /* 0x000000ffff0f7224 */ /* 0x000fe400078e000a */
[----:B---3--:R-:W-:Y:S01]  /*0630*/  FFMA R22, R22, R11, R23 ;  /* 0x0000000b16167223 */ /* 0x008fe20000000017 */
[----:B------:R0:W3:Y:S01]  /*0640*/  LDG.E R24, desc[UR10][R12.64] ;  /* 0x0000000a0c187981 */ /* 0x0000e2000c1e1900 */
[----:B------:R-:W-:-:S03]  /*0650*/  IMAD R8, R18, UR6, R25 ;  /* 0x0000000612087c24 */ /* 0x000fc6000f8e0219 */
[----:B------:R-:W2:Y:S01]  /*0660*/  LDG.E R23, desc[UR10][R6.64+0x8] ;  /* 0x0000080a06177981 */ /* 0x000ea2000c1e1900 */
[----:B------:R-:W-:Y:S01]  /*0670*/  IMAD.WIDE R10, R27, 0x4, R2 ;  /* 0x000000041b0a7825 */ /* 0x000fe200078e0202 */
[----:B------:R-:W-:Y:S02]  /*0680*/  @P0 IADD3 R15, PT, PT, -R14, UR12, RZ ;  /* 0x0000000c0e0f0c10 */ /* 0x000fe4000fffe1ff */
[----:B------:R-:W3:Y:S01]  /*0690*/  LDG.E R25, desc[UR10][R6.64+0xc] ;  /* 0x00000c0a06197981 */ /* 0x000ee2000c1e1900 */
[----:B------:R-:W-:Y:S02]  /*06a0*/  IMAD R14, R18, UR6, R9 ;  /* 0x00000006120e7c24 */ /* 0x000fe4000f8e0209 */
[--C-:B------:R-:W-:Y:S01]  /*06b0*/  IMAD.WIDE R8, R8, 0x4, R2.reuse ;  /* 0x0000000408087825 */ /* 0x100fe200078e0202 */
[----:B------:R-:W4:Y:S04]  /*06c0*/  LDG.E R10, desc[UR10][R10.64] ;  /* 0x0000000a0a0a7981 */ /* 0x000f28000c1e1900 */
[----:B------:R-:W4:Y:S01]  /*06d0*/  LDG.E R27, desc[UR10][R6.64+0x10] ;  /* 0x0000100a061b7981 */ /* 0x000f22000c1e1900 */
[----:B0-----:R-:W-:-:S03]  /*06e0*/  IMAD.WIDE R12, R14, 0x4, R2 ;  /* 0x000000040e0c7825 */ /* 0x001fc600078e0202 */
[----:B------:R-:W5:Y:S01]  /*06f0*/  LDG.E R8, desc[UR10][R8.64] ;  /* 0x0000000a08087981 */ /* 0x000f62000c1e1900 */
[----:B------:R-:W-:-:S03]  /*0700*/  IMAD R15, R18, UR6, R15 ;  /* 0x00000006120f7c24 */ /* 0x000fc6000f8e020f */
[----:B------:R-:W5:Y:S01]  /*0710*/  LDG.E R29, desc[UR10][R6.64+0x14] ;  /* 0x0000140a061d7981 */ /* 0x000f62000c1e1900 */
[----:B------:R-:W-:-:S03]  /*0720*/  IMAD.WIDE R14, R15, 0x4, R2 ;  /* 0x000000040f0e7825 */ /* 0x000fc600078e0202 */
[----:B------:R-:W5:Y:S04]  /*0730*/  LDG.E R12, desc[UR10][R12.64] ;  /* 0x0000000a0c0c7981 */ /* 0x000f68000c1e1900 */
[----:B------:R-:W5:Y:S04]  /*0740*/  LDG.E R28, desc[UR10][R6.64+0x18] ;  /* 0x0000180a061c7981 */ /* 0x000f68000c1e1900 */
[----:B------:R-:W5:Y:S04]  /*0750*/  LDG.E R9, desc[UR10][R6.64+0x1c] ;  /* 0x00001c0a06097981 */ /* 0x000f68000c1e1900 */
[----:B------:R-:W5:Y:S01]  /*0760*/  LDG.E R15, desc[UR10][R14.64] ;  /* 0x0000000a0e0f7981 */ /* 0x000f62000c1e1900 */
[----:B------:R-:W-:-:S04]  /*0770*/  IADD3 R20, PT, PT, R20, 0x8, RZ ;  /* 0x0000000814147810 */ /* 0x000fc80007ffe0ff */
[----:B------:R-:W-:Y:S01]  /*0780*/  ISETP.NE.AND P0, PT, R20, UR5, PT ;  /* 0x0000000514007c0c */ /* 0x000fe2000bf05270 */
[----:B------:R-:W-:Y:S02]  /*0790*/  VIADD R19, R19, 0x8 ;  /* 0x0000000813137836 */ /* 0x000fe40000000000 */
[----:B--2---:R-:W-:-:S04]  /*07a0*/  FFMA R21, R21, R23, R22 ;  /* 0x0000001715157223 */ /* 0x004fc80000000016 */
[----:B---3--:R-:W-:-:S04]  /*07b0*/  FFMA R21, R24, R25, R21 ;  /* 0x0000001918157223 */ /* 0x008fc80000000015 */
[----:B----4-:R-:W-:-:S04]  /*07c0*/  FFMA R21, R10, R27, R21 ;  /* 0x0000001b0a157223 */ /* 0x010fc80000000015 */
[----:B-----5:R-:W-:-:S04]  /*07d0*/  FFMA R21, R8, R29, R21 ;  /* 0x0000001d08157223 */ /* 0x020fc80000000015 */
[----:B------:R-:W-:-:S04]  /*07e0*/  FFMA R12, R12, R28, R21 ;  /* 0x0000001c0c0c7223 */ /* 0x000fc80000000015 */
[----:B------:R-:W-:Y:S01]  /*07f0*/  FFMA R8, R15, R9, R12 ;  /* 0x000000090f087223 */ /* 0x000fe2000000000c */
[----:B------:R-:W-:Y:S06]  /*0800*/  @P0 BRA `(.L_x_2) ;  /* 0xfffffff800c80947 */ /* 0x000fec000383ffff */
[----:B------:R-:W-:-:S07]  /*0810*/  MOV R9, UR5 ;  /* 0x0000000500097c02 */ /* 0x000fce0008000f00 */
.L_x_1:
[----:B------:R-:W-:-:S09]  /*0820*/  UISETP.NE.AND UP1, UPT, UR7, URZ, UPT ;  /* 0x000000ff0700728c */ /* 0x000fd2000bf25270 */
[----:B------:R-:W-:Y:S05]  /*0830*/  BRA.U !UP1, `(.L_x_3) ;  /* 0x00000005098c7547 */ /* 0x000fea000b800000 */
[----:B------:R-:W-:Y:S02]  /*0840*/  UIADD3 UR6, UPT, UPT, UR7, -0x1, URZ ;  /* 0xffffffff07067890 */ /* 0x000fe4000fffe0ff */
[----:B------:R-:W-:Y:S02]  /*0850*/  UISETP.NE.AND UP2, UPT, UR8, URZ, UPT ;  /* 0x000000ff0800728c */ /* 0x000fe4000bf45270 */
[----:B------:R-:W-:-:S09]  /*0860*/  UISETP.GE.U32.AND UP1, UPT, UR6, 0x3, UPT ;  /* 0x000000030600788c */ /* 0x000fd2000bf26070 */
[----:B------:R-:W-:Y:S05]  /*0870*/  BRA.U !UP1, `(.L_x_4) ;  /* 0x0000000109bc7547 */ /* 0x000fea000b800000 */
[----:B------:R-:W0:Y:S01]  /*0880*/  LDCU UR6, c[0x0][0x398] ;  /* 0x00007300ff0677ac */ /* 0x000e220008000800 */
[----:B------:R-:W1:Y:S01]  /*0890*/  LDC.64 R6, c[0x0][0x390] ;  /* 0x0000e400ff067b82 */ /* 0x000e620000000a00 */
[C---:B------:R-:W-:Y:S01]  /*08a0*/  VIADD R14, R19.reuse, 0x3 ;  /* 0x00000003130e7836 */ /* 0x040fe20000000000 */
[C---:B------:R-:W-:Y:S01]  /*08b0*/  IADD3 R12, PT, PT, R19.reuse, 0x2, RZ ;  /* 0x00000002130c7810 */ /* 0x040fe20007ffe0ff */
[----:B------:R-:W-:Y:S01]  /*08c0*/  VIADD R10, R19, 0x1 ;  /* 0x00000001130a7836 */ /* 0x000fe20000000000 */
[----:B------:R-:W-:Y:S02]  /*08d0*/  IABS R11, R19 ;  /* 0x00000013000b7213 */ /* 0x000fe40000000000 */
[----:B------:R-:W-:Y:S02]  /*08e0*/  IABS R15, R14 ;  /* 0x0000000e000f7213 */ /* 0x000fe40000000000 */
[----:B------:R-:W2:Y:S01]  /*08f0*/  LDC.64 R4, c[0x0][0x388] ;  /* 0x0000e200ff047b82 */ /* 0x000ea20000000a00 */
[----:B------:R-:W-:-:S02]  /*0900*/  IABS R23, R10 ;  /* 0x0000000a00177213 */ /* 0x000fc40000000000 */
[----:B------:R-:W-:Y:S02]  /*0910*/  IADD3 R13, PT, PT, R9, UR13, RZ ;  /* 0x0000000d090d7c10 */ /* 0x000fe4000fffe0ff */
[----:B------:R-:W-:-:S03]  /*0920*/  IABS R21, R12 ;  /* 0x0000000c00157213 */ /* 0x000fc60000000000 */
[----:B------:R-:W3:Y:S01]  /*0930*/  LDC.64 R2, c[0x0][0x390] ;  /* 0x0000e400ff027b82 */ /* 0x000ee20000000a00 */
[----:B0-----:R-:W-:Y:S02]  /*0940*/  ISETP.GE.AND P0, PT, R19, UR6, PT ;  /* 0x0000000613007c0c */ /* 0x001fe4000bf06270 */
[----:B------:R-:W-:Y:S02]  /*0950*/  ISETP.GE.AND P3, PT, R14, UR6, PT ;  /* 0x000000060e007c0c */ /* 0x000fe4000bf66270 */
[----:B------:R-:W-:Y:S02]  /*0960*/  ISETP.GE.AND P1, PT, R10, UR6, PT ;  /* 0x000000060a007c0c */ /* 0x000fe4000bf26270 */
[----:B------:R-:W-:Y:S01]  /*0970*/  ISETP.GE.AND P2, PT, R12, UR6, PT ;  /* 0x000000060c007c0c */ /* 0x000fe2000bf46270 */
[----:B-1----:R-:W-:-:S06]  /*0980*/  IMAD.WIDE.U32 R6, R13, 0x4, R6 ;  /* 0x000000040d067825 */ /* 0x002fcc00078e0006 */
[----:B------:R-:W-:Y:S01]  /*0990*/  @P0 IADD3 R11, PT, PT, -R19, UR12, RZ ;  /* 0x0000000c130b0c10 */ /* 0x000fe2000fffe1ff */
[----:B------:R-:W4:Y:S01]  /*09a0*/  LDG.E R7, desc[UR10][R6.64] ;  /* 0x0000000a06077981 */ /* 0x000f22000c1e1900 */
[----:B------:R-:W-:Y:S02]  /*09b0*/  @P3 IADD3 R15, PT, PT, -R14, UR12, RZ ;  /* 0x0000000c0e0f3c10 */ /* 0x000fe4000fffe1ff */
[----:B------:R-:W-:Y:S01]  /*09c0*/  @P1 IADD3 R23, PT, PT, -R10, UR12, RZ ;  /* 0x0000000c0a171c10 */ /* 0x000fe2000fffe1ff */
[----:B------:R-:W-:Y:S01]  /*09d0*/  IMAD R11, R18, UR6, R11 ;  /* 0x00000006120b7c24 */ /* 0x000fe2000f8e020b */
[----:B------:R-:W-:Y:S02]  /*09e0*/  IADD3 R14, P0, PT, R9, UR13, RZ ;  /* 0x0000000d090e7c10 */ /* 0x000fe4000ff1e0ff */
[----:B------:R-:W-:Y:S01]  /*09f0*/  @P2 IADD3 R21, PT, PT, -R12, UR12, RZ ;  /* 0x0000000c0c152c10 */ /* 0x000fe2000fffe1ff */
[----:B------:R-:W-:Y:S02]  /*0a00*/  IMAD R13, R18, UR6, R23 ;  /* 0x00000006120d7c24 */ /* 0x000fe4000f8e0217 */
[----:B------:R-:W-:Y:S01]  /*0a10*/  IMAD.X R20, RZ, RZ, RZ, P0 ;  /* 0x000000ffff147224 */ /* 0x000fe200000e06ff */
[----:B---3--:R-:W-:Y:S01]  /*0a20*/  LEA R2, P0, R14, R2, 0x2 ;  /* 0x000000020e027211 */ /* 0x008fe200078010ff */
[----:B--2---:R-:W-:-:S03]  /*0a30*/  IMAD.WIDE R10, R11, 0x4, R4 ;  /* 0x000000040b0a7825 */ /* 0x004fc600078e0204 */
[----:B------:R-:W-:Y:S01]  /*0a40*/  LEA.HI.X R3, R14, R3, R20, 0x2, P0 ;  /* 0x000000030e037211 */ /* 0x000fe200000f1414 */
[----:B------:R-:W-:Y:S02]  /*0a50*/  IMAD.WIDE R12, R13, 0x4, R4 ;  /* 0x000000040d0c7825 */ /* 0x000fe400078e0204 */
[----:B------:R-:W4:Y:S02]  /*0a60*/  LDG.E R11, desc[UR10][R10.64] ;  /* 0x0000000a0a0b7981 */ /* 0x000f24000c1e1900 */
[C---:B------:R-:W-:Y:S02]  /*0a70*/  IMAD R21, R18.reuse, UR6, R21 ;  /* 0x0000000612157c24 */ /* 0x040fe4000f8e0215 */
[----:B------:R-:W-:Y:S01]  /*0a80*/  IMAD R23, R18, UR6, R15 ;  /* 0x0000000612177c24 */ /* 0x000fe2000f8e020f */
[----:B------:R-:W2:Y:S01]  /*0a90*/  LDG.E R12, desc[UR10][R12.64] ;  /* 0x0000000a0c0c7981 */ /* 0x000ea2000c1e1900 */
[----:B------:R-:W-:-:S03]  /*0aa0*/  IMAD.WIDE R14, R21, 0x4, R4 ;  /* 0x00000004150e7825 */ /* 0x000fc600078e0204 */
[----:B------:R-:W2:Y:S01]  /*0ab0*/  LDG.E R20, desc[UR10][R2.64+0x4] ;  /* 0x0000040a02147981 */ /* 0x000ea2000c1e1900 */
[----:B------:R-:W-:-:S03]  /*0ac0*/  IMAD.WIDE R4, R23, 0x4, R4 ;  /* 0x0000000417047825 */ /* 0x000fc600078e0204 */
[----:B------:R-:W3:Y:S04]  /*0ad0*/  LDG.E R14, desc[UR10][R14.64] ;  /* 0x0000000a0e0e7981 */ /* 0x000ee8000c1e1900 */
[----:B------:R-:W3:Y:S04]  /*0ae0*/  LDG.E R21, desc[UR10][R2.64+0x8] ;  /* 0x0000080a02157981 */ /* 0x000ee8000c1e1900 */
[----:B------:R-:W5:Y:S04]  /*0af0*/  LDG.E R4, desc[UR10][R4.64] ;  /* 0x0000000a04047981 */ /* 0x000f68000c1e1900 */
[----:B------:R-:W5:Y:S01]  /*0b00*/  LDG.E R6, desc[UR10][R2.64+0xc] ;  /* 0x00000c0a02067981 */ /* 0x000f62000c1e1900 */
[----:B------:R-:W-:Y:S01]  /*0b10*/  IADD3 R9, PT, PT, R9, 0x4, RZ ;  /* 0x0000000409097810 */ /* 0x000fe20007ffe0ff */
[----:B------:R-:W-:-:S02]  /*0b20*/  VIADD R19, R19, 0x4 ;  /* 0x0000000413137836 */ /* 0x000fc40000000000 */
[----:B----4-:R-:W-:-:S04]  /*0b30*/  FFMA R7, R11, R7, R8 ;  /* 0x000000070b077223 */ /* 0x010fc80000000008 */
[----:B--2---:R-:W-:-:S04]  /*0b40*/  FFMA R7, R12, R20, R7 ;  /* 0x000000140c077223 */ /* 0x004fc80000000007 */
[----:B---3--:R-:W-:-:S04]  /*0b50*/  FFMA R7, R14, R21, R7 ;  /* 0x000000150e077223 */ /* 0x008fc80000000007 */
[----:B-----5:R-:W-:-:S07]  /*0b60*/  FFMA R8, R4, R6, R7 ;  /* 0x0000000604087223 */ /* 0x020fce0000000007 */
.L_x_4:
[----:B------:R-:W-:Y:S05]  /*0b70*/  BRA.U !UP2, `(.L_x_3) ;  /* 0x000000010abc7547 */ /* 0x000fea000b800000 */
[----:B------:R-:W0:Y:S01]  /*0b80*/  LDCU UR6, c[0x0][0x3a0] ;  /* 0x00007400ff0677ac */ /* 0x000e220008000800 */
[----:B------:R-:W-:Y:S02]  /*0b90*/  UISETP.NE.AND UP1, UPT, UR8, 0x1, UPT ;  /* 0x000000010800788c */ /* 0x000fe4000bf25270 */
[----:B0-----:R-:W-:-:S07]  /*0ba0*/  ULOP3.LUT UP2, URZ, UR6, 0x1, URZ, 0xc0, !UPT ;  /* 0x0000000106ff7892 */ /* 0x001fce000f84c0ff */
[----:B------:R-:W-:Y:S05]  /*0bb0*/  BRA.U !UP1, `(.L_x_5) ;  /* 0x0000000109747547 */ /* 0x000fea000b800000 */
[----:B------:R-:W0:Y:S01]  /*0bc0*/  LDCU UR6, c[0x0][0x398] ;  /* 0x00007300ff0677ac */ /* 0x000e220008000800 */
[----:B------:R-:W1:Y:S01]  /*0bd0*/  LDC.64 R6, c[0x0][0x390] ;  /* 0x0000e400ff067b82 */ /* 0x000e620000000a00 */
[----:B------:R-:W-:Y:S01]  /*0be0*/  IADD3 R10, PT, PT, R19, 0x1, RZ ;  /* 0x00000001130a7810 */ /* 0x000fe20007ffe0ff */
[----:B------:R-:W-:Y:S01]  /*0bf0*/  VIADD R13, R9, UR13 ;  /* 0x0000000d090d7c36 */ /* 0x000fe20008000000 */
[----:B------:R-:W-:Y:S02]  /*0c00*/  IABS R11, R19 ;  /* 0x00000013000b7213 */ /* 0x000fe40000000000 */
[----:B------:R-:W-:-:S03]  /*0c10*/  IABS R15, R10 ;  /* 0x0000000a000f7213 */ /* 0x000fc60000000000 */
[----:B------:R-:W2:Y:S08]  /*0c20*/  LDC.64 R4, c[0x0][0x388] ;  /* 0x0000e200ff047b82 */ /* 0x000eb00000000a00 */
[----:B------:R-:W3:Y:S01]  /*0c30*/  LDC.64 R2, c[0x0][0x390] ;  /* 0x0000e400ff027b82 */ /* 0x000ee20000000a00 */
[----:B0-----:R-:W-:Y:S02]  /*0c40*/  ISETP.GE.AND P0, PT, R19, UR6, PT ;  /* 0x0000000613007c0c */ /* 0x001fe4000bf06270 */
[----:B------:R-:W-:Y:S01]  /*0c50*/  ISETP.GE.AND P1, PT, R10, UR6, PT ;  /* 0x000000060a007c0c */ /* 0x000fe2000bf26270 */
[----:B-1----:R-:W-:-:S10]  /*0c60*/  IMAD.WIDE.U32 R6, R13, 0x4, R6 ;  /* 0x000000040d067825 */ /* 0x002fd400078e0006 */
[----:B------:R-:W-:Y:S01]  /*0c70*/  @P0 IADD3 R11, PT, PT, -R19, UR12, RZ ;  /* 0x0000000c130b0c10 */ /* 0x000fe2000fffe1ff */
[----:B------:R-:W4:Y:S01]  /*0c80*/  LDG.E R6, desc[UR10][R6.64] ;  /* 0x0000000a06067981 */ /* 0x000f22000c1e1900 */
[----:B------:R-:W-:Y:S02]  /*0c90*/  @P1 IADD3 R15, PT, PT, -R10, UR12, RZ ;  /* 0x0000000c0a0f1c10 */ /* 0x000fe4000fffe1ff */
[----:B------:R-:W-:Y:S01]  /*0ca0*/  IADD3 R12, P0, PT, R9, UR13, RZ ;  /* 0x0000000d090c7c10 */ /* 0x000fe2000ff1e0ff */
[C---:B------:R-:W-:Y:S02]  /*0cb0*/  IMAD R11, R18.reuse, UR6, R11 ;  /* 0x00000006120b7c24 */ /* 0x040fe4000f8e020b */
[----:B------:R-:W-:Y:S01]  /*0cc0*/  IMAD R15, R18, UR6, R15 ;  /* 0x00000006120f7c24 */ /* 0x000fe2000f8e020f */
[----:B------:R-:W-:Y:S01]  /*0cd0*/  IADD3.X R13, PT, PT, RZ, RZ, RZ, P0, !PT ;  /* 0x000000ffff0d7210 */ /* 0x000fe200007fe4ff */
[----:B--2---:R-:W-:Y:S01]  /*0ce0*/  IMAD.WIDE R10, R11, 0x4, R4 ;  /* 0x000000040b0a7825 */ /* 0x004fe200078e0204 */
[----:B---3--:R-:W-:-:S03]  /*0cf0*/  LEA R2, P0, R12, R2, 0x2 ;  /* 0x000000020c027211 */ /* 0x008fc600078010ff */
[----:B------:R-:W-:Y:S01]  /*0d00*/  IMAD.WIDE R4, R15, 0x4, R4 ;  /* 0x000000040f047825 */ /* 0x000fe200078e0204 */
[----:B------:R-:W-:Y:S01]  /*0d10*/  LEA.HI.X R3, R12, R3, R13, 0x2, P0 ;  /* 0x000000030c037211 */ /* 0x000fe200000f140d */
[----:B------:R-:W4:Y:S04]  /*0d20*/  LDG.E R11, desc[UR10][R10.64] ;  /* 0x0000000a0a0b7981 */ /* 0x000f28000c1e1900 */
[----:B------:R-:W2:Y:S04]  /*0d30*/  LDG.E R5, desc[UR10][R4.64] ;  /* 0x0000000a04057981 */ /* 0x000ea8000c1e1900 */
[----:B------:R-:W2:Y:S01]  /*0d40*/  LDG.E R2, desc[UR10][R2.64+0x4] ;  /* 0x0000040a02027981 */ /* 0x000ea2000c1e1900 */
[----:B------:R-:W-:Y:S01]  /*0d50*/  VIADD R9, R9, 0x2 ;  /* 0x0000000209097836 */ /* 0x000fe20000000000 */
[----:B------:R-:W-:Y:S01]  /*0d60*/  IADD3 R19, PT, PT, R19, 0x2, RZ ;  /* 0x0000000213137810 */ /* 0x000fe20007ffe0ff */
[----:B----4-:R-:W-:-:S04]  /*0d70*/  FFMA R8, R11, R6, R8 ;  /* 0x000000060b087223 */ /* 0x010fc80000000008 */
[----:B--2---:R-:W-:-:S07]  /*0d80*/  FFMA R8, R5, R2, R8 ;  /* 0x0000000205087223 */ /* 0x004fce0000000008 */
.L_x_5:
[----:B------:R-:W-:Y:S05]  /*0d90*/  BRA.U !UP2, `(.L_x_3) ;  /* 0x000000010a347547 */ /* 0x000fea000b800000 */
[----:B------:R-:W0:Y:S01]  /*0da0*/  LDCU UR6, c[0x0][0x398] ;  /* 0x00007300ff0677ac */ /* 0x000e220008000800 */
[----:B------:R-:W1:Y:S01]  /*0db0*/  LDC.64 R4, c[0x0][0x390] ;  /* 0x0000e400ff047b82 */ /* 0x000e620000000a00 */
[----:B------:R-:W-:Y:S01]  /*0dc0*/  IABS R7, R19 ;  /* 0x0000001300077213 */ /* 0x000fe20000000000 */
[----:B------:R-:W-:-:S06]  /*0dd0*/  VIADD R9, R9, UR13 ;  /* 0x0000000d09097c36 */ /* 0x000fcc0008000000 */
[----:B------:R-:W2:Y:S01]  /*0de0*/  LDC.64 R2, c[0x0][0x388] ;  /* 0x0000e200ff027b82 */ /* 0x000ea20000000a00 */
[----:B0-----:R-:W-:Y:S01]  /*0df0*/  ISETP.GE.AND P0, PT, R19, UR6, PT ;  /* 0x0000000613007c0c */ /* 0x001fe2000bf06270 */
[----:B-1----:R-:W-:-:S12]  /*0e00*/  IMAD.WIDE.U32 R4, R9, 0x4, R4 ;  /* 0x0000000409047825 */ /* 0x002fd800078e0004 */
[----:B------:R-:W-:Y:S01]  /*0e10*/  @P0 IADD3 R7, PT, PT, -R19, UR12, RZ ;  /* 0x0000000c13070c10 */ /* 0x000fe2000fffe1ff */
[----:B------:R-:W3:Y:S04]  /*0e20*/  LDG.E R4, desc[UR10][R4.64] ;  /* 0x0000000a04047981 */ /* 0x000ee8000c1e1900 */
[----:B------:R-:W-:-:S04]  /*0e30*/  IMAD R7, R18, UR6, R7 ;  /* 0x0000000612077c24 */ /* 0x000fc8000f8e0207 */
[----:B--2---:R-:W-:-:S06]  /*0e40*/  IMAD.WIDE R2, R7, 0x4, R2 ;  /* 0x0000000407027825 */ /* 0x004fcc00078e0202 */
[----:B------:R-:W3:Y:S02]  /*0e50*/  LDG.E R3, desc[UR10][R2.64] ;  /* 0x0000000a02037981 */ /* 0x000ee4000c1e1900 */
[----:B---3--:R-:W-:-:S07]  /*0e60*/  FFMA R8, R3, R4, R8 ;  /* 0x0000000403087223 */ /* 0x008fce0000000008 */
.L_x_3:
[----:B------:R-:W-:Y:S01]  /*0e70*/  IADD3 R26, PT, PT, R26, 0x1, RZ ;  /* 0x000000011a1a7810 */ /* 0x000fe20007ffe0ff */
[----:B------:R-:W-:Y:S06]  /*0e80*/  BRA.U UP0, `(.L_x_6) ;  /* 0xfffffff100e47547 */ /* 0x000fec000b83ffff */
.L_x_0:
[----:B------:R-:W0:Y:S01]  /*0e90*/  LDC.64 R2, c[0x0][0x380] ;  /* 0x0000e000ff027b82 */ /* 0x000e220000000a00 */
[----:B------:R-:W1:Y:S02]  /*0ea0*/  LDCU UR4, c[0x0][0x398] ;  /* 0x00007300ff0477ac */ /* 0x000e640008000800 */
[----:B-1----:R-:W-:-:S04]  /*0eb0*/  IMAD R17, R17, UR4, R0 ;  /* 0x0000000411117c24 */ /* 0x002fc8000f8e0200 */
[----:B0-----:R-:W-:-:S05]  /*0ec0*/  IMAD.WIDE R2, R17, 0x4, R2 ;  /* 0x0000000411027825 */ /* 0x001fca00078e0202 */
[----:B------:R-:W-:Y:S01]  /*0ed0*/  STG.E desc[UR10][R2.64], R8 ;  /* 0x0000000802007986 */ /* 0x000fe2000c10190a */
[----:B------:R-:W-:Y:S05]  /*0ee0*/  EXIT ;  /* 0x000000000000794d */ /* 0x000fea0003800000 */
.L_x_7:
[----:B------:R-:W-:-:S00]  /*0ef0*/  BRA `(.L_x_7) ;  /* 0xfffffffc00fc7947 */ /* 0x000fc0000383ffff */
[----:B------:R-:W-:-:S00]  /*0f00*/  NOP ;  /* 0x0000000000007918 */ /* 0x000fc00000000000 */
[----:B------:R-:W-:-:S00]  /*0f10*/  NOP ;  /* 0x0000000000007918 */ /* 0x000fc00000000000 */
[----:B------:R-:W-:-:S00]  /*0f20*/  NOP ;  /* 0x0000000000007918 */ /* 0x000fc00000000000 */
[----:B------:R-:W-:-:S00]  /*0f30*/  NOP ;  /* 0x0000000000007918 */ /* 0x000fc00000000000 */
[----:B------:R-:W-:-:S00]  /*0f40*/  NOP ;  /* 0x0000000000007918 */ /* 0x000fc00000000000 */
[----:B------:R-:W-:-:S00]  /*0f50*/  NOP ;  /* 0x0000000000007918 */ /* 0x000fc00000000000 */
[----:B------:R-:W-:-:S00]  /*0f60*/  NOP ;  /* 0x0000000000007918 */ /* 0x000fc00000000000 */
[----:B------:R-:W-:-:S00]  /*0f70*/  NOP ;  /* 0x0000000000007918 */ /* 0x000fc00000000000 */
.L_x_8:


//--------------------- .nv.shared.reserved.0     --------------------------
	.section	.nv.shared.reserved.0,"aw",@nobits
	.weak		__nv_reservedSMEM_offset_0_alias
	.size		__nv_reservedSMEM_offset_0_alias, 0, 64
	.other		__nv_reservedSMEM_offset_0_alias,@"STO_CUDA_RESERVED_SHARED STV_DEFAULT"
__nv_reservedSMEM_offset_0_alias:
	.zero		0
	.zero		64


//--------------------- .nv.constant0._Z13convolvKernelPfPKfS1_iiii --------------------------
	.section	.nv.constant0._Z13convolvKernelPfPKfS1_iiii,"a",@progbits
	.sectionflags	@""
	.align	4
.nv.constant0._Z13convolvKernelPfPKfS1_iiii:
	.zero		936


//--------------------- SYMBOLS --------------------------

	.type		.nv.reservedSmem.offset0,@object
	.size		.nv.reservedSmem.offset0,0x4
